	.headerflags	@"EF_CUDA_TEXMODE_UNIFIED EF_CUDA_64BIT_ADDRESS EF_CUDA_ACCELERATORS EF_CUDA_SM90 EF_CUDA_VIRTUAL_SM(EF_CUDA_SM90)"
	.elftype	@"ET_EXEC"


//--------------------- .nv.info                  --------------------------
	.section	.nv.info,"",@"SHT_CUDA_INFO"
	.align	4


	//----- nvinfo : EIATTR_REGCOUNT
	.align		4
        /*0000*/ 	.byte	0x04, 0x2f
        /*0002*/ 	.short	(.L_1 - .L_0)
	.align		4
.L_0:
        /*0004*/ 	.word	index@(triton_poi_fused_cat_37)
        /*0008*/ 	.word	0x0000001e


	//----- nvinfo : EIATTR_MIN_STACK_SIZE
	.align		4
.L_1:
        /*000c*/ 	.byte	0x04, 0x12
        /*000e*/ 	.short	(.L_3 - .L_2)
	.align		4
.L_2:
        /*0010*/ 	.word	index@(triton_poi_fused_cat_37)
        /*0014*/ 	.word	0x00000000


	//----- nvinfo : EIATTR_FRAME_SIZE
	.align		4
.L_3:
        /*0018*/ 	.byte	0x04, 0x11
        /*001a*/ 	.short	(.L_5 - .L_4)
	.align		4
.L_4:
        /*001c*/ 	.word	index@(triton_poi_fused_cat_37)
        /*0020*/ 	.word	0x00000000


	//----- nvinfo : EIATTR_MIN_STACK_SIZE
	.align		4
.L_5:
        /*0024*/ 	.byte	0x04, 0x12
        /*0026*/ 	.short	(.L_7 - .L_6)
	.align		4
.L_6:
        /*0028*/ 	.word	index@(triton_poi_fused_cat_37)
        /*002c*/ 	.word	0x00000000
.L_7:


//--------------------- .nv.info.triton_poi_fused_cat_37 --------------------------
	.section	.nv.info.triton_poi_fused_cat_37,"",@"SHT_CUDA_INFO"
	.sectionflags	@""
	.align	4


	//----- nvinfo : EIATTR_CUDA_API_VERSION
	.align		4
        /*0000*/ 	.byte	0x04, 0x37
        /*0002*/ 	.short	(.L_9 - .L_8)
.L_8:
        /*0004*/ 	.word	0x0000007c


	//----- nvinfo : EIATTR_KPARAM_INFO
	.align		4
.L_9:
        /*0008*/ 	.byte	0x04, 0x17
        /*000a*/ 	.short	(.L_11 - .L_10)
.L_10:
        /*000c*/ 	.word	0x00000000
        /*0010*/ 	.short	0x0009
        /*0012*/ 	.short	0x0048
        /*0014*/ 	.byte	0x00, 0xf0, 0x11, 0x00


	//----- nvinfo : EIATTR_KPARAM_INFO
	.align		4
.L_11:
        /*0018*/ 	.byte	0x04, 0x17
        /*001a*/ 	.short	(.L_13 - .L_12)
.L_12:
        /*001c*/ 	.word	0x00000000
        /*0020*/ 	.short	0x0008
        /*0022*/ 	.short	0x0040
        /*0024*/ 	.byte	0x00, 0xf4, 0x21, 0x00


	//----- nvinfo : EIATTR_KPARAM_INFO
	.align		4
.L_13:
        /*0028*/ 	.byte	0x04, 0x17
        /*002a*/ 	.short	(.L_15 - .L_14)
.L_14:
        /*002c*/ 	.word	0x00000000
        /*0030*/ 	.short	0x0007
        /*0032*/ 	.short	0x0038
        /*0034*/ 	.byte	0x00, 0xf4, 0x21, 0x00


	//----- nvinfo : EIATTR_KPARAM_INFO
	.align		4
.L_15:
        /*0038*/ 	.byte	0x04, 0x17
        /*003a*/ 	.short	(.L_17 - .L_16)
.L_16:
        /*003c*/ 	.word	0x00000000
        /*0040*/ 	.short	0x0006
        /*0042*/ 	.short	0x0030
        /*0044*/ 	.byte	0x00, 0xf4, 0x21, 0x00


	//----- nvinfo : EIATTR_KPARAM_INFO
	.align		4
.L_17:
        /*0048*/ 	.byte	0x04, 0x17
        /*004a*/ 	.short	(.L_19 - .L_18)
.L_18:
        /*004c*/ 	.word	0x00000000
        /*0050*/ 	.short	0x0005
        /*0052*/ 	.short	0x0028
        /*0054*/ 	.byte	0x00, 0xf4, 0x21, 0x00


	//----- nvinfo : EIATTR_KPARAM_INFO
	.align		4
.L_19:
        /*0058*/ 	.byte	0x04, 0x17
        /*005a*/ 	.short	(.L_21 - .L_20)
.L_20:
        /*005c*/ 	.word	0x00000000
        /*0060*/ 	.short	0x0004
        /*0062*/ 	.short	0x0020
        /*0064*/ 	.byte	0x00, 0xf4, 0x21, 0x00


	//----- nvinfo : EIATTR_KPARAM_INFO
	.align		4
.L_21:
        /*0068*/ 	.byte	0x04, 0x17
        /*006a*/ 	.short	(.L_23 - .L_22)
.L_22:
        /*006c*/ 	.word	0x00000000
        /*0070*/ 	.short	0x0003
        /*0072*/ 	.short	0x0018
        /*0074*/ 	.byte	0x00, 0xf4, 0x21, 0x00


	//----- nvinfo : EIATTR_KPARAM_INFO
	.align		4
.L_23:
        /*0078*/ 	.byte	0x04, 0x17
        /*007a*/ 	.short	(.L_25 - .L_24)
.L_24:
        /*007c*/ 	.word	0x00000000
        /*0080*/ 	.short	0x0002
        /*0082*/ 	.short	0x0010
        /*0084*/ 	.byte	0x00, 0xf4, 0x21, 0x00


	//----- nvinfo : EIATTR_KPARAM_INFO
	.align		4
.L_25:
        /*0088*/ 	.byte	0x04, 0x17
        /*008a*/ 	.short	(.L_27 - .L_26)
.L_26:
        /*008c*/ 	.word	0x00000000
        /*0090*/ 	.short	0x0001
        /*0092*/ 	.short	0x0008
        /*0094*/ 	.byte	0x00, 0xf4, 0x21, 0x00


	//----- nvinfo : EIATTR_KPARAM_INFO
	.align		4
.L_27:
        /*0098*/ 	.byte	0x04, 0x17
        /*009a*/ 	.short	(.L_29 - .L_28)
.L_28:
        /*009c*/ 	.word	0x00000000
        /*00a0*/ 	.short	0x0000
        /*00a2*/ 	.short	0x0000
        /*00a4*/ 	.byte	0x00, 0xf4, 0x21, 0x00


	//----- nvinfo : EIATTR_SPARSE_MMA_MASK
	.align		4
.L_29:
        /*00a8*/ 	.byte	0x03, 0x50
        /*00aa*/ 	.short	0x0000


	//----- nvinfo : EIATTR_MAXREG_COUNT
	.align		4
        /*00ac*/ 	.byte	0x03, 0x1b
        /*00ae*/ 	.short	0x00ff


	//----- nvinfo : EIATTR_EXIT_INSTR_OFFSETS
	.align		4
        /*00b0*/ 	.byte	0x04, 0x1c
        /*00b2*/ 	.short	(.L_31 - .L_30)


	//   ....[0]....
.L_30:
        /*00b4*/ 	.word	0x00000950


	//----- nvinfo : EIATTR_REQNTID
	.align		4
.L_31:
        /*00b8*/ 	.byte	0x04, 0x10
        /*00ba*/ 	.short	(.L_33 - .L_32)
.L_32:
        /*00bc*/ 	.word	0x00000100
        /*00c0*/ 	.word	0x00000001
        /*00c4*/ 	.word	0x00000001


	//----- nvinfo : EIATTR_CBANK_PARAM_SIZE
	.align		4
.L_33:
        /*00c8*/ 	.byte	0x03, 0x19
        /*00ca*/ 	.short	0x004c


	//----- nvinfo : EIATTR_PARAM_CBANK
	.align		4
        /*00cc*/ 	.byte	0x04, 0x0a
        /*00ce*/ 	.short	(.L_35 - .L_34)
	.align		4
.L_34:
        /*00d0*/ 	.word	index@(.nv.constant0.triton_poi_fused_cat_37)
        /*00d4*/ 	.short	0x0210
        /*00d6*/ 	.short	0x004c


	//----- nvinfo : EIATTR_SW_WAR
	.align		4
.L_35:
        /*00d8*/ 	.byte	0x04, 0x36
        /*00da*/ 	.short	(.L_37 - .L_36)
.L_36:
        /*00dc*/ 	.word	0x00000008
.L_37:


//--------------------- .nv.callgraph             --------------------------
	.section	.nv.callgraph,"",@"SHT_CUDA_CALLGRAPH"
	.align	4
	.sectionentsize	8
	.align		4
        /*0000*/ 	.word	0x00000000
	.align		4
        /*0004*/ 	.word	0xffffffff
	.align		4
        /*0008*/ 	.word	0x00000000
	.align		4
        /*000c*/ 	.word	0xfffffffe
	.align		4
        /*0010*/ 	.word	0x00000000
	.align		4
        /*0014*/ 	.word	0xfffffffd
	.align		4
        /*0018*/ 	.word	0x00000000
	.align		4
        /*001c*/ 	.word	0xfffffffc


//--------------------- .text.triton_poi_fused_cat_37 --------------------------
	.section	.text.triton_poi_fused_cat_37,"ax",@progbits
	.align	128
        .global         triton_poi_fused_cat_37
        .type           triton_poi_fused_cat_37,@function
        .size           triton_poi_fused_cat_37,(.L_x_1 - triton_poi_fused_cat_37)
        .other          triton_poi_fused_cat_37,@"STO_CUDA_ENTRY STV_DEFAULT"
triton_poi_fused_cat_37:
.text.triton_poi_fused_cat_37:
[----:B------:R-:W-:Y:S01]  /*0000*/  LDC R1, c[0x0][0x28] ;  /* 0x00000a00ff017b82 */ /* 0x000fe20000000800 */
[----:B------:R-:W1:Y:S07]  /*0010*/  S2R R0, SR_TID.X ;  /* 0x0000000000007919 */ /* 0x000e6e0000002100 */
[----:B------:R-:W2:Y:S01]  /*0020*/  LDC.64 R4, c[0x0][0x218] ;  /* 0x00008600ff047b82 */ /* 0x000ea20000000a00 */
[----:B------:R-:W-:Y:S01]  /*0030*/  CS2R R14, SRZ ;  /* 0x00000000000e7805 */ /* 0x000fe2000001ff00 */
[----:B------:R-:W-:Y:S01]  /*0040*/  ULDC.64 UR4, c[0x0][0x208] ;  /* 0x0000820000047ab9 */ /* 0x000fe20000000a00 */
[----:B------:R-:W3:Y:S05]  /*0050*/  S2R R3, SR_CTAID.X ;  /* 0x0000000000037919 */ /* 0x000eea0000002500 */
[----:B------:R-:W4:Y:S08]  /*0060*/  LDC.64 R8, c[0x0][0x220] ;  /* 0x00008800ff087b82 */ /* 0x000f300000000a00 */
[----:B------:R-:W5:Y:S01]  /*0070*/  LDC.64 R16, c[0x0][0x230] ;  /* 0x00008c00ff107b82 */ /* 0x000f620000000a00 */
[----:B------:R-:W-:Y:S01]  /*0080*/  CS2R R10, SRZ ;  /* 0x00000000000a7805 */ /* 0x000fe2000001ff00 */
[----:B------:R-:W-:Y:S01]  /*0090*/  ULDC.64 UR6, c[0x0][0x228] ;  /* 0x00008a0000067ab9 */ /* 0x000fe20000000a00 */
[----:B-1----:R-:W-:-:S05]  /*00a0*/  IMAD.SHL.U32 R0, R0, 0x2, RZ ;  /* 0x0000000200007824 */ /* 0x002fca00078e00ff */
[----:B------:R-:W-:-:S05]  /*00b0*/  LOP3.LUT R0, R0, 0x1fe, RZ, 0xc0, !PT ;  /* 0x000001fe00007812 */ /* 0x000fca00078ec0ff */
[----:B---3--:R-:W-:-:S05]  /*00c0*/  IMAD R2, R3, 0x200, R0 ;  /* 0x0000020003027824 */ /* 0x008fca00078e0200 */
[----:B------:R-:W-:-:S04]  /*00d0*/  SHF.R.S32.HI R19, RZ, 0x1f, R2 ;  /* 0x0000001fff137819 */ /* 0x000fc80000011402 */
[CC--:B------:R-:W-:Y:S02]  /*00e0*/  LEA.HI R0, R19.reuse, R2.reuse, RZ, 0x8 ;  /* 0x0000000213007211 */ /* 0x0c0fe400078f40ff */
[----:B------:R-:W-:Y:S02]  /*00f0*/  LEA.HI R7, R19, R2, RZ, 0x4 ;  /* 0x0000000213077211 */ /* 0x000fe400078f20ff */
[----:B------:R-:W-:Y:S02]  /*0100*/  SHF.R.S32.HI R13, RZ, 0x8, R0 ;  /* 0x00000008ff0d7819 */ /* 0x000fe40000011400 */
[----:B------:R-:W-:Y:S02]  /*0110*/  SHF.R.S32.HI R12, RZ, 0x4, R7 ;  /* 0x00000004ff0c7819 */ /* 0x000fe40000011407 */
[----:B------:R-:W-:-:S04]  /*0120*/  LEA.HI R3, R13, R13, RZ, 0x9 ;  /* 0x0000000d0d037211 */ /* 0x000fc800078f48ff */
[----:B------:R-:W-:Y:S02]  /*0130*/  LOP3.LUT R6, R3, 0xfffffe00, RZ, 0xc0, !PT ;  /* 0xfffffe0003067812 */ /* 0x000fe400078ec0ff */
[----:B------:R-:W-:-:S03]  /*0140*/  LEA.HI R3, R12, R12, RZ, 0x4 ;  /* 0x0000000c0c037211 */ /* 0x000fc600078f20ff */
[----:B------:R-:W-:Y:S01]  /*0150*/  IMAD.IADD R13, R13, 0x1, -R6 ;  /* 0x000000010d0d7824 */ /* 0x000fe200078e0a06 */
[----:B------:R-:W-:-:S04]  /*0160*/  LOP3.LUT R3, R3, 0xfffffff0, RZ, 0xc0, !PT ;  /* 0xfffffff003037812 */ /* 0x000fc800078ec0ff */
[----:B------:R-:W-:Y:S01]  /*0170*/  ISETP.GE.AND P0, PT, R13, 0x100, PT ;  /* 0x000001000d00780c */ /* 0x000fe20003f06270 */
[----:B------:R-:W-:Y:S01]  /*0180*/  IMAD.IADD R12, R12, 0x1, -R3 ;  /* 0x000000010c0c7824 */ /* 0x000fe200078e0a03 */
[----:B------:R-:W-:-:S03]  /*0190*/  LOP3.LUT R3, R7, 0xfffffff0, RZ, 0xc0, !PT ;  /* 0xfffffff007037812 */ /* 0x000fc600078ec0ff */
[----:B--2---:R-:W-:Y:S01]  /*01a0*/  IMAD.WIDE R20, R12, 0x8, R4 ;  /* 0x000000080c147825 */ /* 0x004fe200078e0204 */
[----:B------:R-:W-:-:S03]  /*01b0*/  CS2R R4, SRZ ;  /* 0x0000000000047805 */ /* 0x000fc6000001ff00 */
[----:B------:R-:W-:-:S04]  /*01c0*/  IMAD.IADD R3, R2, 0x1, -R3 ;  /* 0x0000000102037824 */ /* 0x000fc800078e0a03 */
[----:B------:R-:W2:Y:S01]  /*01d0*/  @!P0 LDG.E.EL.64 R14, desc[UR4][R20.64] ;  /* 0x00000004140e8981 */ /* 0x000ea2000c2e1b00 */
[----:B------:R-:W-:Y:S01]  /*01e0*/  CS2R R6, SRZ ;  /* 0x0000000000067805 */ /* 0x000fe2000001ff00 */
[----:B----4-:R-:W-:Y:S01]  /*01f0*/  IMAD.WIDE R22, R3, 0x8, R8 ;  /* 0x0000000803167825 */ /* 0x010fe200078e0208 */
[----:B------:R-:W-:-:S04]  /*0200*/  CS2R R8, SRZ ;  /* 0x0000000000087805 */ /* 0x000fc8000001ff00 */
[----:B------:R-:W3:Y:S01]  /*0210*/  @!P0 LDG.E.EL.128 R4, desc[UR4][R22.64] ;  /* 0x0000000416048981 */ /* 0x000ee2000c2e1d00 */
[----:B-----5:R-:W-:-:S05]  /*0220*/  IMAD.WIDE R16, R3, 0x8, R16 ;  /* 0x0000000803107825 */ /* 0x020fca00078e0210 */
[----:B------:R1:W4:Y:S01]  /*0230*/  @!P0 LDG.E.EL.128 R8, desc[UR4][R16.64] ;  /* 0x0000000410088981 */ /* 0x000322000c2e1d00 */
[----:B------:R-:W-:-:S04]  /*0240*/  LEA.HI R19, R19, R2, RZ, 0x11 ;  /* 0x0000000213137211 */ /* 0x000fc800078f88ff */
[----:B------:R-:W-:Y:S02]  /*0250*/  LOP3.LUT R26, R19, 0xfffe0000, RZ, 0xc0, !PT ;  /* 0xfffe0000131a7812 */ /* 0x000fe400078ec0ff */
[----:B--2---:R-:W-:Y:S02]  /*0260*/  SEL R20, R15, RZ, !P0 ;  /* 0x000000ff0f147207 */ /* 0x004fe40004000000 */
[----:B------:R-:W-:Y:S02]  /*0270*/  SEL R18, R14, RZ, !P0 ;  /* 0x000000ff0e127207 */ /* 0x000fe40004000000 */
[----:B------:R-:W-:Y:S02]  /*0280*/  SHF.R.U32.HI R15, RZ, 0x1c, R20 ;  /* 0x0000001cff0f7819 */ /* 0x000fe40000011614 */
[----:B---3--:R-:W-:Y:S02]  /*0290*/  SEL R23, R5, RZ, !P0 ;  /* 0x000000ff05177207 */ /* 0x008fe40004000000 */
[----:B------:R-:W-:-:S02]  /*02a0*/  LOP3.LUT R15, R15, 0x8, RZ, 0xc0, !PT ;  /* 0x000000080f0f7812 */ /* 0x000fc400078ec0ff */
[----:B------:R-:W-:Y:S02]  /*02b0*/  SEL R5, R6, RZ, !P0 ;  /* 0x000000ff06057207 */ /* 0x000fe40004000000 */
[----:B------:R-:W-:Y:S02]  /*02c0*/  IADD3 R24, P1, R15, R18, RZ ;  /* 0x000000120f187210 */ /* 0x000fe40007f3e0ff */
[----:B------:R-:W-:Y:S02]  /*02d0*/  SEL R18, R7, RZ, !P0 ;  /* 0x000000ff07127207 */ /* 0x000fe40004000000 */
[----:B------:R-:W-:Y:S01]  /*02e0*/  SEL R14, R4, RZ, !P0 ;  /* 0x000000ff040e7207 */ /* 0x000fe20004000000 */
[----:B------:R-:W-:Y:S01]  /*02f0*/  IMAD.X R7, RZ, RZ, R20, P1 ;  /* 0x000000ffff077224 */ /* 0x000fe200008e0614 */
[----:B------:R-:W-:Y:S01]  /*0300*/  SHF.R.U32.HI R21, RZ, 0x1a, R23 ;  /* 0x0000001aff157819 */ /* 0x000fe20000011617 */
[----:B------:R-:W-:Y:S01]  /*0310*/  IMAD.SHL.U32 R6, R24, 0x20, RZ ;  /* 0x0000002018067824 */ /* 0x000fe200078e00ff */
[----:B-1----:R-:W-:-:S02]  /*0320*/  LEA R17, P1, R5, UR6, 0x2 ;  /* 0x0000000605117c11 */ /* 0x002fc4000f8210ff */
[----:B------:R-:W-:Y:S02]  /*0330*/  LEA R16, P2, R14, UR6, 0x2 ;  /* 0x000000060e107c11 */ /* 0x000fe4000f8410ff */
[----:B------:R-:W-:Y:S02]  /*0340*/  LOP3.LUT R21, R21, 0x20, RZ, 0xc0, !PT ;  /* 0x0000002015157812 */ /* 0x000fe400078ec0ff */
[--C-:B------:R-:W-:Y:S02]  /*0350*/  SHF.R.U32.HI R15, RZ, 0x1a, R18.reuse ;  /* 0x0000001aff0f7819 */ /* 0x100fe40000011612 */
[----:B------:R-:W-:Y:S02]  /*0360*/  LEA.HI.X R5, R5, UR7, R18, 0x2, P1 ;  /* 0x0000000705057c11 */ /* 0x000fe400088f1412 */
[----:B----4-:R-:W-:Y:S02]  /*0370*/  SEL R20, R9, RZ, !P0 ;  /* 0x000000ff09147207 */ /* 0x010fe40004000000 */
[----:B------:R-:W-:-:S02]  /*0380*/  SEL R18, R11, RZ, !P0 ;  /* 0x000000ff0b127207 */ /* 0x000fc40004000000 */
[----:B------:R-:W-:Y:S02]  /*0390*/  SHF.L.U64.HI R4, R24, 0x5, R7 ;  /* 0x0000000518047819 */ /* 0x000fe40000010207 */
[----:B------:R-:W-:Y:S02]  /*03a0*/  LEA.HI.X R7, R14, UR7, R23, 0x2, P2 ;  /* 0x000000070e077c11 */ /* 0x000fe400090f1417 */
[----:B------:R-:W-:Y:S02]  /*03b0*/  IADD3 R16, P4, P3, R6, R16, R21 ;  /* 0x0000001006107210 */ /* 0x000fe40007b9e015 */
[----:B------:R-:W-:Y:S02]  /*03c0*/  SEL R23, R8, RZ, !P0 ;  /* 0x000000ff08177207 */ /* 0x000fe40004000000 */
[----:B------:R-:W-:Y:S02]  /*03d0*/  SEL R21, R10, RZ, !P0 ;  /* 0x000000ff0a157207 */ /* 0x000fe40004000000 */
[----:B------:R-:W-:-:S02]  /*03e0*/  SHF.R.U32.HI R11, RZ, 0x1a, R20 ;  /* 0x0000001aff0b7819 */ /* 0x000fc40000011614 */
[----:B------:R-:W-:Y:S02]  /*03f0*/  SHF.R.U32.HI R9, RZ, 0x1a, R18 ;  /* 0x0000001aff097819 */ /* 0x000fe40000011612 */
[----:B------:R-:W-:Y:S02]  /*0400*/  LOP3.LUT R15, R15, 0x20, RZ, 0xc0, !PT ;  /* 0x000000200f0f7812 */ /* 0x000fe400078ec0ff */
[----:B------:R-:W-:Y:S02]  /*0410*/  LEA R10, P5, R23, UR6, 0x2 ;  /* 0x00000006170a7c11 */ /* 0x000fe4000f8a10ff */
[----:B------:R-:W-:Y:S02]  /*0420*/  LEA R8, P6, R21, UR6, 0x2 ;  /* 0x0000000615087c11 */ /* 0x000fe4000f8c10ff */
[----:B------:R-:W-:Y:S02]  /*0430*/  LOP3.LUT R11, R11, 0x20, RZ, 0xc0, !PT ;  /* 0x000000200b0b7812 */ /* 0x000fe400078ec0ff */
[----:B------:R-:W-:-:S02]  /*0440*/  LOP3.LUT R9, R9, 0x20, RZ, 0xc0, !PT ;  /* 0x0000002009097812 */ /* 0x000fc400078ec0ff */
[----:B------:R-:W-:Y:S02]  /*0450*/  IADD3 R14, P2, P1, R6, R17, R15 ;  /* 0x00000011060e7210 */ /* 0x000fe4000795e00f */
[----:B------:R-:W-:Y:S02]  /*0460*/  LEA.HI.X R23, R23, UR7, R20, 0x2, P5 ;  /* 0x0000000717177c11 */ /* 0x000fe4000a8f1414 */
[----:B------:R-:W-:Y:S01]  /*0470*/  LEA.HI.X R21, R21, UR7, R18, 0x2, P6 ;  /* 0x0000000715157c11 */ /* 0x000fe2000b0f1412 */
[----:B------:R-:W-:Y:S01]  /*0480*/  IMAD.MOV.U32 R18, RZ, RZ, RZ ;  /* 0x000000ffff127224 */ /* 0x000fe200078e00ff */
[----:B------:R-:W-:Y:S02]  /*0490*/  IADD3.X R17, R4, R7, RZ, P4, P3 ;  /* 0x0000000704117210 */ /* 0x000fe400027e64ff */
[----:B------:R-:W-:Y:S02]  /*04a0*/  CS2R R24, SRZ ;  /* 0x0000000000187805 */ /* 0x000fe4000001ff00 */
[C---:B------:R-:W-:Y:S01]  /*04b0*/  IADD3 R10, P5, P6, R6.reuse, R10, R11 ;  /* 0x0000000a060a7210 */ /* 0x040fe20007ebe00b */
[----:B------:R-:W-:Y:S01]  /*04c0*/  ULDC.64 UR6, c[0x0][0x248] ;  /* 0x0000920000067ab9 */ /* 0x000fe20000000a00 */
[----:B------:R-:W-:-:S02]  /*04d0*/  IADD3 R8, P3, P4, R6, R8, R9 ;  /* 0x0000000806087210 */ /* 0x000fc40007c7e009 */
[C---:B------:R-:W-:Y:S01]  /*04e0*/  IADD3.X R15, R4.reuse, R5, RZ, P2, P1 ;  /* 0x00000005040f7210 */ /* 0x040fe200017e24ff */
[----:B------:R-:W1:Y:S01]  /*04f0*/  LDC.64 R6, c[0x0][0x210] ;  /* 0x00008400ff067b82 */ /* 0x000e620000000a00 */
[C---:B------:R-:W-:Y:S02]  /*0500*/  IADD3.X R11, R4.reuse, R23, RZ, P5, P6 ;  /* 0x00000017040b7210 */ /* 0x040fe40002fec4ff */
[----:B------:R-:W-:Y:S01]  /*0510*/  IADD3.X R9, R4, R21, RZ, P3, P4 ;  /* 0x0000001504097210 */ /* 0x000fe20001fe84ff */
[----:B------:R-:W-:Y:S01]  /*0520*/  IMAD.SHL.U32 R21, R13, 0x40, RZ ;  /* 0x000000400d157824 */ /* 0x000fe200078e00ff */
[----:B------:R-:W-:-:S03]  /*0530*/  SHF.R.S32.HI R20, RZ, 0x11, R19 ;  /* 0x00000011ff147819 */ /* 0x000fc60000011413 */
[----:B------:R-:W2:Y:S01]  /*0540*/  LDC.64 R4, c[0x0][0x238] ;  /* 0x00008e00ff047b82 */ /* 0x000ea20000000a00 */
[----:B------:R-:W-:-:S04]  /*0550*/  IMAD.WIDE R16, R21, 0x4, R16 ;  /* 0x0000000415107825 */ /* 0x000fc800078e0210 */
[----:B------:R-:W-:-:S04]  /*0560*/  IMAD.WIDE R14, R21, 0x4, R14 ;  /* 0x00000004150e7825 */ /* 0x000fc800078e020e */
[----:B------:R-:W-:-:S04]  /*0570*/  IMAD.WIDE R10, R21, 0x4, R10 ;  /* 0x00000004150a7825 */ /* 0x000fc800078e020a */
[----:B------:R-:W-:-:S04]  /*0580*/  IMAD.WIDE R8, R21, 0x4, R8 ;  /* 0x0000000415087825 */ /* 0x000fc800078e0208 */
[----:B------:R-:W-:-:S04]  /*0590*/  IMAD.SHL.U32 R23, R20, 0x4000, RZ ;  /* 0x0000400014177824 */ /* 0x000fc800078e00ff */
[----:B------:R-:W-:-:S04]  /*05a0*/  IMAD.WIDE R16, R23, 0x4, R16 ;  /* 0x0000000417107825 */ /* 0x000fc800078e0210 */
[C---:B------:R-:W-:Y:S01]  /*05b0*/  IMAD.WIDE R14, R23.reuse, 0x4, R14 ;  /* 0x00000004170e7825 */ /* 0x040fe200078e020e */
[----:B------:R3:W4:Y:S03]  /*05c0*/  @!P0 LDG.E.EL R18, desc[UR4][R16.64] ;  /* 0x0000000410128981 */ /* 0x000726000c2e1900 */
[----:B------:R-:W-:Y:S01]  /*05d0*/  IMAD.WIDE R10, R23, 0x4, R10 ;  /* 0x00000004170a7825 */ /* 0x000fe200078e020a */
[----:B------:R-:W-:Y:S01]  /*05e0*/  ISETP.GT.AND P1, PT, R13, 0xff, PT ;  /* 0x000000ff0d00780c */ /* 0x000fe20003f24270 */
[----:B------:R-:W5:Y:S02]  /*05f0*/  @!P0 LDG.E.EL R24, desc[UR4][R14.64] ;  /* 0x000000040e188981 */ /* 0x000f64000c2e1900 */
[----:B------:R-:W-:Y:S02]  /*0600*/  IMAD.WIDE R22, R23, 0x4, R8 ;  /* 0x0000000417167825 */ /* 0x000fe400078e0208 */
[----:B------:R-:W1:Y:S01]  /*0610*/  LDC.64 R8, c[0x0][0x240] ;  /* 0x00009000ff087b82 */ /* 0x000e620000000a00 */
[----:B------:R2:W5:Y:S01]  /*0620*/  @!P0 LDG.E.EL R25, desc[UR4][R10.64] ;  /* 0x000000040a198981 */ /* 0x000562000c2e1900 */
[----:B------:R-:W-:-:S02]  /*0630*/  IMAD.U32 R19, R20, 0x10000, RZ ;  /* 0x0001000014137824 */ /* 0x000fc400078e00ff */
[----:B------:R-:W-:-:S03]  /*0640*/  IMAD.MOV.U32 R21, RZ, RZ, RZ ;  /* 0x000000ffff157224 */ /* 0x000fc600078e00ff */
[----:B---3--:R-:W-:Y:S01]  /*0650*/  IADD3 R17, R19, R2, -R26 ;  /* 0x0000000213117210 */ /* 0x008fe20007ffe81a */
[----:B--2---:R-:W-:Y:S01]  /*0660*/  IMAD.WIDE R26, R3, 0x4, R4 ;  /* 0x00000004031a7825 */ /* 0x004fe200078e0204 */
[----:B------:R-:W-:Y:S02]  /*0670*/  LOP3.LUT R3, R0, 0xffffff00, RZ, 0xc0, !PT ;  /* 0xffffff0000037812 */ /* 0x000fe400078ec0ff */
[----:B------:R-:W-:Y:S01]  /*0680*/  CS2R R4, SRZ ;  /* 0x0000000000047805 */ /* 0x000fe2000001ff00 */
[----:B------:R-:W2:Y:S01]  /*0690*/  @!P0 LDG.E.EL R21, desc[UR4][R22.64] ;  /* 0x0000000416158981 */ /* 0x000ea2000c2e1900 */
[----:B------:R-:W-:Y:S02]  /*06a0*/  IMAD.SHL.U32 R13, R13, 0x100, RZ ;  /* 0x000001000d0d7824 */ /* 0x000fe400078e00ff */
[----:B------:R-:W-:Y:S01]  /*06b0*/  IMAD.IADD R0, R2, 0x1, -R3 ;  /* 0x0000000102007824 */ /* 0x000fe200078e0a03 */
[----:B------:R-:W-:Y:S01]  /*06c0*/  SHF.R.S32.HI R10, RZ, 0x1f, R19 ;  /* 0x0000001fff0a7819 */ /* 0x000fe20000011413 */
[----:B-1----:R-:W-:Y:S01]  /*06d0*/  IMAD.WIDE R16, R17, 0x4, R6 ;  /* 0x0000000411107825 */ /* 0x002fe200078e0206 */
[----:B------:R-:W-:-:S02]  /*06e0*/  CS2R R6, SRZ ;  /* 0x0000000000067805 */ /* 0x000fc4000001ff00 */
[----:B------:R-:W-:Y:S01]  /*06f0*/  SHF.R.S32.HI R3, RZ, 0x1f, R13 ;  /* 0x0000001fff037819 */ /* 0x000fe2000001140d */
[----:B------:R-:W3:Y:S01]  /*0700*/  @!P0 LDG.E.EL.64 R4, desc[UR4][R26.64] ;  /* 0x000000041a048981 */ /* 0x000ee2000c2e1b00 */
[----:B------:R-:W-:Y:S02]  /*0710*/  IADD3 R19, P2, P3, R13, R0, R19 ;  /* 0x000000000d137210 */ /* 0x000fe40007b5e013 */
[----:B------:R-:W-:Y:S01]  /*0720*/  SHF.R.S32.HI R11, RZ, 0x1f, R0 ;  /* 0x0000001fff0b7819 */ /* 0x000fe20000011400 */
[----:B------:R-:W-:Y:S01]  /*0730*/  IMAD.MOV.U32 R0, RZ, RZ, RZ ;  /* 0x000000ffff007224 */ /* 0x000fe200078e00ff */
[----:B------:R1:W3:Y:S02]  /*0740*/  @!P0 LDG.E.64 R6, desc[UR4][R16.64] ;  /* 0x0000000410068981 */ /* 0x0002e4000c1e1b00 */
[----:B------:R-:W-:Y:S01]  /*0750*/  IADD3.X R10, R3, R11, R10, P2, P3 ;  /* 0x0000000b030a7210 */ /* 0x000fe200017e640a */
[----:B------:R-:W-:Y:S02]  /*0760*/  IMAD.MOV.U32 R3, RZ, RZ, RZ ;  /* 0x000000ffff037224 */ /* 0x000fe400078e00ff */
[----:B0-----:R-:W-:Y:S01]  /*0770*/  IMAD.WIDE R12, R12, 0x4, R8 ;  /* 0x000000040c0c7825 */ /* 0x001fe200078e0208 */
[----:B------:R-:W-:-:S02]  /*0780*/  LEA R14, P2, R19, UR6, 0x2 ;  /* 0x00000006130e7c11 */ /* 0x000fc4000f8410ff */
[----:B------:R-:W-:Y:S02]  /*0790*/  CS2R R8, SRZ ;  /* 0x0000000000087805 */ /* 0x000fe4000001ff00 */
[----:B------:R-:W3:Y:S01]  /*07a0*/  @!P0 LDG.E.EL R0, desc[UR4][R12.64] ;  /* 0x000000040c008981 */ /* 0x000ee2000c2e1900 */
[----:B------:R-:W-:Y:S02]  /*07b0*/  LEA.HI.X R15, R19, UR7, R10, 0x2, P2 ;  /* 0x00000007130f7c11 */ /* 0x000fe400090f140a */
[----:B------:R-:W0:Y:S01]  /*07c0*/  LDC.64 R10, c[0x0][0x250] ;  /* 0x00009400ff0a7b82 */ /* 0x000e220000000a00 */
[----:B------:R0:W3:Y:S04]  /*07d0*/  @!P0 LDG.E.EL R3, desc[UR4][R12.64] ;  /* 0x000000040c038981 */ /* 0x0000e8000c2e1900 */
[----:B------:R-:W3:Y:S01]  /*07e0*/  @P1 LDG.E.64 R8, desc[UR4][R14.64+-0x40000] ;  /* 0xfc0000040e081981 */ /* 0x000ee2000c1e1b00 */
[----:B0-----:R-:W-:Y:S01]  /*07f0*/  IMAD.WIDE R10, R2, 0x4, R10 ;  /* 0x00000004020a7825 */ /* 0x001fe200078e020a */
[----:B----4-:R-:W-:-:S02]  /*0800*/  SEL R19, R18, RZ, !P0 ;  /* 0x000000ff12137207 */ /* 0x010fc40004000000 */
[----:B-----5:R-:W-:Y:S02]  /*0810*/  SEL R24, R24, RZ, !P0 ;  /* 0x000000ff18187207 */ /* 0x020fe40004000000 */
[----:B-1----:R-:W-:-:S05]  /*0820*/  SEL R16, R25, RZ, !P0 ;  /* 0x000000ff19107207 */ /* 0x002fca0004000000 */
[----:B------:R-:W-:Y:S01]  /*0830*/  FADD R16, -R19, R16 ;  /* 0x0000001013107221 */ /* 0x000fe20000000100 */
[----:B--2---:R-:W-:-:S05]  /*0840*/  SEL R21, R21, RZ, !P0 ;  /* 0x000000ff15157207 */ /* 0x004fca0004000000 */
[----:B------:R-:W-:Y:S01]  /*0850*/  FADD R21, -R24, R21 ;  /* 0x0000001518157221 */ /* 0x000fe20000000100 */
[----:B---3--:R-:W-:Y:S02]  /*0860*/  SEL R4, R4, RZ, !P0 ;  /* 0x000000ff04047207 */ /* 0x008fe40004000000 */
[----:B------:R-:W-:Y:S02]  /*0870*/  SEL R5, R5, RZ, !P0 ;  /* 0x000000ff05057207 */ /* 0x000fe40004000000 */
[----:B------:R-:W-:Y:S01]  /*0880*/  SEL R13, R6, RZ, !P0 ;  /* 0x000000ff060d7207 */ /* 0x000fe20004000000 */
[----:B------:R-:W-:Y:S01]  /*0890*/  FFMA R4, R16, R4, R19 ;  /* 0x0000000410047223 */ /* 0x000fe20000000013 */
[----:B------:R-:W-:Y:S01]  /*08a0*/  SEL R6, R7, RZ, !P0 ;  /* 0x000000ff07067207 */ /* 0x000fe20004000000 */
[----:B------:R-:W-:Y:S02]  /*08b0*/  FFMA R5, R21, R5, R24 ;  /* 0x0000000515057223 */ /* 0x000fe40000000018 */
[----:B------:R-:W-:-:S02]  /*08c0*/  FADD R4, -R13, R4 ;  /* 0x000000040d047221 */ /* 0x000fc40000000100 */
[----:B------:R-:W-:Y:S01]  /*08d0*/  FADD R5, -R6, R5 ;  /* 0x0000000506057221 */ /* 0x000fe20000000100 */
[----:B------:R-:W-:Y:S02]  /*08e0*/  SEL R0, R0, RZ, !P0 ;  /* 0x000000ff00007207 */ /* 0x000fe40004000000 */
[----:B------:R-:W-:-:S03]  /*08f0*/  SEL R3, R3, RZ, !P0 ;  /* 0x000000ff03037207 */ /* 0x000fc60004000000 */
[----:B------:R-:W-:Y:S01]  /*0900*/  FFMA R4, R4, R0, R13 ;  /* 0x0000000004047223 */ /* 0x000fe2000000000d */
[----:B------:R-:W-:Y:S01]  /*0910*/  @P0 SEL R4, R8, RZ, P1 ;  /* 0x000000ff08040207 */ /* 0x000fe20000800000 */
[----:B------:R-:W-:Y:S01]  /*0920*/  FFMA R5, R5, R3, R6 ;  /* 0x0000000305057223 */ /* 0x000fe20000000006 */
[----:B------:R-:W-:-:S05]  /*0930*/  @P0 SEL R5, R9, RZ, P1 ;  /* 0x000000ff09050207 */ /* 0x000fca0000800000 */
[----:B------:R-:W-:Y:S01]  /*0940*/  STG.E.64 desc[UR4][R10.64], R4 ;  /* 0x000000040a007986 */ /* 0x000fe2000c101b04 */
[----:B------:R-:W-:Y:S05]  /*0950*/  EXIT ;  /* 0x000000000000794d */ /* 0x000fea0003800000 */
.L_x_0:
[----:B------:R-:W-:-:S00]  /*0960*/  BRA `(.L_x_0) ;  /* 0xfffffffc00fc7947 */ /* 0x000fc0000383ffff */
[----:B------:R-:W-:-:S00]  /*0970*/  NOP ;  /* 0x0000000000007918 */ /* 0x000fc00000000000 */
        /* <DEDUP_REMOVED lines=8> */
.L_x_1:


//--------------------- .nv.constant0.triton_poi_fused_cat_37 --------------------------
	.section	.nv.constant0.triton_poi_fused_cat_37,"a",@progbits
	.sectionflags	@""
	.align	4
.nv.constant0.triton_poi_fused_cat_37:
	.zero		604
